//
// Generated by NVIDIA NVVM Compiler
//
// Compiler Build ID: CL-36424714
// Cuda compilation tools, release 13.0, V13.0.88
// Based on NVVM 20.0.0
//

.version 9.0
.target sm_100
.address_size 64

	// .globl	_Z8ParallelPKiS0_Pi

.visible .entry _Z8ParallelPKiS0_Pi(
	.param .u64 .ptr .align 1 _Z8ParallelPKiS0_Pi_param_0,
	.param .u64 .ptr .align 1 _Z8ParallelPKiS0_Pi_param_1,
	.param .u64 .ptr .align 1 _Z8ParallelPKiS0_Pi_param_2
)
{
	.reg .b32 	%r<8>;
	.reg .b64 	%rd<11>;

	ld.param.u64 	%rd1, [_Z8ParallelPKiS0_Pi_param_0];
	ld.param.u64 	%rd2, [_Z8ParallelPKiS0_Pi_param_1];
	ld.param.u64 	%rd3, [_Z8ParallelPKiS0_Pi_param_2];
	cvta.to.global.u64 	%rd4, %rd3;
	cvta.to.global.u64 	%rd5, %rd1;
	cvta.to.global.u64 	%rd6, %rd2;
	mov.u32 	%r1, %tid.x;
	mov.u32 	%r2, %ctaid.x;
	mov.u32 	%r3, %ntid.x;
	mad.lo.s32 	%r4, %r2, %r3, %r1;
	mul.wide.s32 	%rd7, %r4, 4;
	add.s64 	%rd8, %rd6, %rd7;
	ld.global.u32 	%r5, [%rd8];
	add.s64 	%rd9, %rd5, %rd7;
	ld.global.u32 	%r6, [%rd9];
	add.s32 	%r7, %r6, %r5;
	add.s64 	%rd10, %rd4, %rd7;
	st.global.u32 	[%rd10], %r7;
	ret;

}


// ===== COMPILED SASS (sm_100) =====

	.target	sm_100

	.elftype	@"ET_EXEC"


//--------------------- .note.nv.tkinfo           --------------------------
	.section	.note.nv.tkinfo,"",@"SHT_NOTE"
	.sectionflags	@"SHF_NOTE_NV_TKINFO"
	.tkinfo
        /*0018*/ 	.word	0x00000002
        /*0030*/ 	.string	""
        /*0030*/ 	.string	"ptxas"
        /*0030*/ 	.string	"Cuda compilation tools, release 13.0, V13.0.88"
        /*0030*/ 	.string	"Build cuda_13.0.r13.0/compiler.36424714_0"
        /*0030*/ 	.string	"-arch sm_100 -m 64 "



//--------------------- .note.nv.cuinfo           --------------------------
	.section	.note.nv.cuinfo,"",@"SHT_NOTE"
	.sectionflags	@"SHF_NOTE_NV_CUINFO"
        /*0018*/ 	.short	0x0002
        /*001a*/ 	.short	0x0064
        /*001c*/ 	.short	0x0082
	.zero		2


//--------------------- .nv.info                  --------------------------
	.section	.nv.info,"",@"SHT_CUDA_INFO"
	.align	4


	//----- nvinfo : EIATTR_REGCOUNT
	.align		4
        /*0000*/ 	.byte	0x04, 0x2f
        /*0002*/ 	.short	(.L_1 - .L_0)
	.align		4
.L_0:
        /*0004*/ 	.word	index@(_Z8ParallelPKiS0_Pi)
        /*0008*/ 	.word	0x0000000c


	//----- nvinfo : EIATTR_FRAME_SIZE
	.align		4
.L_1:
        /*000c*/ 	.byte	0x04, 0x11
        /*000e*/ 	.short	(.L_3 - .L_2)
	.align		4
.L_2:
        /*0010*/ 	.word	index@(_Z8ParallelPKiS0_Pi)
        /*0014*/ 	.word	0x00000000


	//----- nvinfo : EIATTR_MIN_STACK_SIZE
	.align		4
.L_3:
        /*0018*/ 	.byte	0x04, 0x12
        /*001a*/ 	.short	(.L_5 - .L_4)
	.align		4
.L_4:
        /*001c*/ 	.word	index@(_Z8ParallelPKiS0_Pi)
        /*0020*/ 	.word	0x00000000
.L_5:


//--------------------- .nv.compat                --------------------------
	.section	.nv.compat,"",@"SHT_CUDA_COMPAT_INFO"
	.align	4
        /*0000*/ 	.byte	0x02, 0x09, 0x00, 0x00, 0x02, 0x02, 0x01, 0x00, 0x02, 0x05, 0x05, 0x00, 0x03, 0x07, 0x01, 0x01
        /*0010*/ 	.byte	0x02, 0x03, 0x00, 0x00, 0x02, 0x06, 0x01, 0x00, 0x04, 0x0b, 0x08, 0x00, 0x09, 0x00, 0x00, 0x00
        /*0020*/ 	.byte	0x00, 0x00, 0x00, 0x00


//--------------------- .nv.info._Z8ParallelPKiS0_Pi --------------------------
	.section	.nv.info._Z8ParallelPKiS0_Pi,"",@"SHT_CUDA_INFO"
	.sectionflags	@""
	.align	4


	//----- nvinfo : EIATTR_CUDA_API_VERSION
	.align		4
        /*0000*/ 	.byte	0x04, 0x37
        /*0002*/ 	.short	(.L_7 - .L_6)
.L_6:
        /*0004*/ 	.word	0x00000082


	//----- nvinfo : EIATTR_KPARAM_INFO
	.align		4
.L_7:
        /*0008*/ 	.byte	0x04, 0x17
        /*000a*/ 	.short	(.L_9 - .L_8)
.L_8:
        /*000c*/ 	.word	0x00000000
        /*0010*/ 	.short	0x0002
        /*0012*/ 	.short	0x0010
        /*0014*/ 	.byte	0x00, 0xf5, 0x21, 0x00


	//----- nvinfo : EIATTR_KPARAM_INFO
	.align		4
.L_9:
        /*0018*/ 	.byte	0x04, 0x17
        /*001a*/ 	.short	(.L_11 - .L_10)
.L_10:
        /*001c*/ 	.word	0x00000000
        /*0020*/ 	.short	0x0001
        /*0022*/ 	.short	0x0008
        /*0024*/ 	.byte	0x00, 0xf5, 0x21, 0x00


	//----- nvinfo : EIATTR_KPARAM_INFO
	.align		4
.L_11:
        /*0028*/ 	.byte	0x04, 0x17
        /*002a*/ 	.short	(.L_13 - .L_12)
.L_12:
        /*002c*/ 	.word	0x00000000
        /*0030*/ 	.short	0x0000
        /*0032*/ 	.short	0x0000
        /*0034*/ 	.byte	0x00, 0xf5, 0x21, 0x00


	//----- nvinfo : EIATTR_SPARSE_MMA_MASK
	.align		4
.L_13:
        /*0038*/ 	.byte	0x03, 0x50
        /*003a*/ 	.short	0x0000


	//----- nvinfo : EIATTR_MAXREG_COUNT
	.align		4
        /*003c*/ 	.byte	0x03, 0x1b
        /*003e*/ 	.short	0x00ff


	//----- nvinfo : EIATTR_MERCURY_ISA_VERSION
	.align		4
        /*0040*/ 	.byte	0x03, 0x5f
        /*0042*/ 	.short	0x0101


	//----- nvinfo : EIATTR_VRC_CTA_INIT_COUNT
	.align		4
        /*0044*/ 	.byte	0x02, 0x4a
	.zero		1
	.zero		1


	//----- nvinfo : EIATTR_EXIT_INSTR_OFFSETS
	.align		4
        /*0048*/ 	.byte	0x04, 0x1c
        /*004a*/ 	.short	(.L_15 - .L_14)


	//   ....[0]....
.L_14:
        /*004c*/ 	.word	0x00000100


	//----- nvinfo : EIATTR_CBANK_PARAM_SIZE
	.align		4
.L_15:
        /*0050*/ 	.byte	0x03, 0x19
        /*0052*/ 	.short	0x0018


	//----- nvinfo : EIATTR_PARAM_CBANK
	.align		4
        /*0054*/ 	.byte	0x04, 0x0a
        /*0056*/ 	.short	(.L_17 - .L_16)
	.align		4
.L_16:
        /*0058*/ 	.word	index@(.nv.constant0._Z8ParallelPKiS0_Pi)
        /*005c*/ 	.short	0x0380
        /*005e*/ 	.short	0x0018


	//----- nvinfo : EIATTR_SW_WAR
	.align		4
.L_17:
        /*0060*/ 	.byte	0x04, 0x36
        /*0062*/ 	.short	(.L_19 - .L_18)
.L_18:
        /*0064*/ 	.word	0x00000008
.L_19:


//--------------------- .nv.callgraph             --------------------------
	.section	.nv.callgraph,"",@"SHT_CUDA_CALLGRAPH"
	.align	4
	.sectionentsize	8
	.align		4
        /*0000*/ 	.word	0x00000000
	.align		4
        /*0004*/ 	.word	0xffffffff
	.align		4
        /*0008*/ 	.word	0x00000000
	.align		4
        /*000c*/ 	.word	0xfffffffe
	.align		4
        /*0010*/ 	.word	0x00000000
	.align		4
        /*0014*/ 	.word	0xfffffffd
	.align		4
        /*0018*/ 	.word	0x00000000
	.align		4
        /*001c*/ 	.word	0xfffffffc


//--------------------- .text._Z8ParallelPKiS0_Pi --------------------------
	.section	.text._Z8ParallelPKiS0_Pi,"ax",@progbits
	.align	128
        .global         _Z8ParallelPKiS0_Pi
        .type           _Z8ParallelPKiS0_Pi,@function
        .size           _Z8ParallelPKiS0_Pi,(.L_x_1 - _Z8ParallelPKiS0_Pi)
        .other          _Z8ParallelPKiS0_Pi,@"STO_CUDA_ENTRY STV_DEFAULT"
_Z8ParallelPKiS0_Pi:
.text._Z8ParallelPKiS0_Pi:
[----:B------:R-:W-:Y:S01]  /*0000*/  LDC R1, c[0x0][0x37c] ;  /* 0x0000df00ff017b82 */ /* 0x000fe20000000800 */
[----:B------:R-:W0:Y:S07]  /*0010*/  S2R R9, SR_TID.X ;  /* 0x0000000000097919 */ /* 0x000e2e0000002100 */
[----:B------:R-:W0:Y:S01]  /*0020*/  S2UR UR6, SR_CTAID.X ;  /* 0x00000000000679c3 */ /* 0x000e220000002500 */
[----:B------:R-:W1:Y:S07]  /*0030*/  LDCU.64 UR4, c[0x0][0x358] ;  /* 0x00006b00ff0477ac */ /* 0x000e6e0008000a00 */
[----:B------:R-:W0:Y:S08]  /*0040*/  LDC R0, c[0x0][0x360] ;  /* 0x0000d800ff007b82 */ /* 0x000e300000000800 */
[----:B------:R-:W2:Y:S08]  /*0050*/  LDC.64 R2, c[0x0][0x388] ;  /* 0x0000e200ff027b82 */ /* 0x000eb00000000a00 */
[----:B------:R-:W3:Y:S01]  /*0060*/  LDC.64 R4, c[0x0][0x380] ;  /* 0x0000e000ff047b82 */ /* 0x000ee20000000a00 */
[----:B0-----:R-:W-:-:S07]  /*0070*/  IMAD R9, R0, UR6, R9 ;  /* 0x0000000600097c24 */ /* 0x001fce000f8e0209 */
[----:B------:R-:W0:Y:S01]  /*0080*/  LDC.64 R6, c[0x0][0x390] ;  /* 0x0000e400ff067b82 */ /* 0x000e220000000a00 */
[----:B--2---:R-:W-:-:S06]  /*0090*/  IMAD.WIDE R2, R9, 0x4, R2 ;  /* 0x0000000409027825 */ /* 0x004fcc00078e0202 */
[----:B-1----:R-:W2:Y:S01]  /*00a0*/  LDG.E R2, desc[UR4][R2.64] ;  /* 0x0000000402027981 */ /* 0x002ea2000c1e1900 */
[----:B---3--:R-:W-:-:S06]  /*00b0*/  IMAD.WIDE R4, R9, 0x4, R4 ;  /* 0x0000000409047825 */ /* 0x008fcc00078e0204 */
[----:B------:R-:W2:Y:S01]  /*00c0*/  LDG.E R5, desc[UR4][R4.64] ;  /* 0x0000000404057981 */ /* 0x000ea2000c1e1900 */
[----:B0-----:R-:W-:Y:S01]  /*00d0*/  IMAD.WIDE R6, R9, 0x4, R6 ;  /* 0x0000000409067825 */ /* 0x001fe200078e0206 */
[----:B--2---:R-:W-:-:S05]  /*00e0*/  IADD3 R9, PT, PT, R2, R5, RZ ;  /* 0x0000000502097210 */ /* 0x004fca0007ffe0ff */
[----:B------:R-:W-:Y:S01]  /*00f0*/  STG.E desc[UR4][R6.64], R9 ;  /* 0x0000000906007986 */ /* 0x000fe2000c101904 */
[----:B------:R-:W-:Y:S05]  /*0100*/  EXIT ;  /* 0x000000000000794d */ /* 0x000fea0003800000 */
.L_x_0:
[----:B------:R-:W-:-:S00]  /*0110*/  BRA `(.L_x_0) ;  /* 0xfffffffc00fc7947 */ /* 0x000fc0000383ffff */
[----:B------:R-:W-:-:S00]  /*0120*/  NOP ;  /* 0x0000000000007918 */ /* 0x000fc00000000000 */
        /* <DEDUP_REMOVED lines=13> */
.L_x_1:


//--------------------- .nv.shared.reserved.0     --------------------------
	.section	.nv.shared.reserved.0,"aw",@nobits
	.weak		__nv_reservedSMEM_offset_0_alias
	.size		__nv_reservedSMEM_offset_0_alias, 0, 64
	.other		__nv_reservedSMEM_offset_0_alias,@"STO_CUDA_RESERVED_SHARED STV_DEFAULT"
__nv_reservedSMEM_offset_0_alias:
	.zero		0
	.zero		64


//--------------------- .nv.constant0._Z8ParallelPKiS0_Pi --------------------------
	.section	.nv.constant0._Z8ParallelPKiS0_Pi,"a",@progbits
	.sectionflags	@""
	.align	4
.nv.constant0._Z8ParallelPKiS0_Pi:
	.zero		920


//--------------------- SYMBOLS --------------------------

	.type		.nv.reservedSmem.offset0,@object
	.size		.nv.reservedSmem.offset0,0x4
